//
// Generated by NVIDIA NVVM Compiler
//
// Compiler Build ID: CL-36424714
// Cuda compilation tools, release 13.0, V13.0.88
// Based on NVVM 20.0.0
//

.version 9.0
.target sm_100
.address_size 64

	// .globl	_Z6kernelv
.extern .func  (.param .b32 func_retval0) vprintf
(
	.param .b64 vprintf_param_0,
	.param .b64 vprintf_param_1
)
;
.global .align 1 .b8 $str[14] = {72, 101, 108, 108, 111, 32, 87, 111, 114, 108, 100, 33, 10};

.visible .entry _Z6kernelv()
{
	.reg .b32 	%r<3>;
	.reg .b64 	%rd<3>;

	mov.u64 	%rd1, $str;
	cvta.global.u64 	%rd2, %rd1;
	{ // callseq 0, 0
	.param .b64 param0;
	st.param.b64 	[param0], %rd2;
	.param .b64 param1;
	st.param.b64 	[param1], 0;
	.param .b32 retval0;
	call.uni (retval0), 
	vprintf, 
	(
	param0, 
	param1
	);
	ld.param.b32 	%r1, [retval0];
	} // callseq 0
	ret;

}


// ===== COMPILED SASS (sm_100) =====

	.target	sm_100

	.elftype	@"ET_EXEC"


//--------------------- .note.nv.tkinfo           --------------------------
	.section	.note.nv.tkinfo,"",@"SHT_NOTE"
	.sectionflags	@"SHF_NOTE_NV_TKINFO"
	.tkinfo
        /*0018*/ 	.word	0x00000002
        /*0030*/ 	.string	""
        /*0030*/ 	.string	"ptxas"
        /*0030*/ 	.string	"Cuda compilation tools, release 13.0, V13.0.88"
        /*0030*/ 	.string	"Build cuda_13.0.r13.0/compiler.36424714_0"
        /*0030*/ 	.string	"-arch sm_100 -m 64 "



//--------------------- .note.nv.cuinfo           --------------------------
	.section	.note.nv.cuinfo,"",@"SHT_NOTE"
	.sectionflags	@"SHF_NOTE_NV_CUINFO"
        /*0018*/ 	.short	0x0002
        /*001a*/ 	.short	0x0064
        /*001c*/ 	.short	0x0082
	.zero		2


//--------------------- .nv.info                  --------------------------
	.section	.nv.info,"",@"SHT_CUDA_INFO"
	.align	4


	//----- nvinfo : EIATTR_REGCOUNT
	.align		4
        /*0000*/ 	.byte	0x04, 0x2f
        /*0002*/ 	.short	(.L_2 - .L_1)
	.align		4
.L_1:
        /*0004*/ 	.word	index@(_Z6kernelv)
        /*0008*/ 	.word	0x00000018


	//----- nvinfo : EIATTR_FRAME_SIZE
	.align		4
.L_2:
        /*000c*/ 	.byte	0x04, 0x11
        /*000e*/ 	.short	(.L_4 - .L_3)
	.align		4
.L_3:
        /*0010*/ 	.word	index@(_Z6kernelv)
        /*0014*/ 	.word	0x00000000


	//----- nvinfo : EIATTR_MIN_STACK_SIZE
	.align		4
.L_4:
        /*0018*/ 	.byte	0x04, 0x12
        /*001a*/ 	.short	(.L_6 - .L_5)
	.align		4
.L_5:
        /*001c*/ 	.word	index@(_Z6kernelv)
        /*0020*/ 	.word	0x00000000
.L_6:


//--------------------- .nv.compat                --------------------------
	.section	.nv.compat,"",@"SHT_CUDA_COMPAT_INFO"
	.align	4
        /*0000*/ 	.byte	0x02, 0x09, 0x00, 0x00, 0x02, 0x02, 0x01, 0x00, 0x02, 0x05, 0x05, 0x00, 0x03, 0x07, 0x01, 0x01
        /*0010*/ 	.byte	0x02, 0x03, 0x00, 0x00, 0x02, 0x06, 0x01, 0x00, 0x04, 0x0b, 0x08, 0x00, 0x09, 0x00, 0x00, 0x00
        /*0020*/ 	.byte	0x00, 0x00, 0x00, 0x00


//--------------------- .nv.info._Z6kernelv       --------------------------
	.section	.nv.info._Z6kernelv,"",@"SHT_CUDA_INFO"
	.sectionflags	@""
	.align	4


	//----- nvinfo : EIATTR_CUDA_API_VERSION
	.align		4
        /*0000*/ 	.byte	0x04, 0x37
        /*0002*/ 	.short	(.L_8 - .L_7)
.L_7:
        /*0004*/ 	.word	0x00000082


	//----- nvinfo : EIATTR_SPARSE_MMA_MASK
	.align		4
.L_8:
        /*0008*/ 	.byte	0x03, 0x50
        /*000a*/ 	.short	0x0000


	//----- nvinfo : EIATTR_MAXREG_COUNT
	.align		4
        /*000c*/ 	.byte	0x03, 0x1b
        /*000e*/ 	.short	0x00ff


	//----- nvinfo : EIATTR_EXTERNS
	.align		4
        /*0010*/ 	.byte	0x04, 0x0f
        /*0012*/ 	.short	(.L_10 - .L_9)


	//   ....[0]....
	.align		4
.L_9:
        /*0014*/ 	.word	index@(vprintf)


	//----- nvinfo : EIATTR_MERCURY_ISA_VERSION
	.align		4
.L_10:
        /*0018*/ 	.byte	0x03, 0x5f
        /*001a*/ 	.short	0x0101


	//----- nvinfo : EIATTR_VRC_CTA_INIT_COUNT
	.align		4
        /*001c*/ 	.byte	0x02, 0x4a
	.zero		1
	.zero		1


	//----- nvinfo : EIATTR_SYSCALL_OFFSETS
	.align		4
        /*0020*/ 	.byte	0x04, 0x46
        /*0022*/ 	.short	(.L_12 - .L_11)


	//   ....[0]....
.L_11:
        /*0024*/ 	.word	0x00000080


	//----- nvinfo : EIATTR_EXIT_INSTR_OFFSETS
	.align		4
.L_12:
        /*0028*/ 	.byte	0x04, 0x1c
        /*002a*/ 	.short	(.L_14 - .L_13)


	//   ....[0]....
.L_13:
        /*002c*/ 	.word	0x00000090


	//----- nvinfo : EIATTR_SW_WAR
	.align		4
.L_14:
        /*0030*/ 	.byte	0x04, 0x36
        /*0032*/ 	.short	(.L_16 - .L_15)
.L_15:
        /*0034*/ 	.word	0x00000008
.L_16:


//--------------------- .nv.callgraph             --------------------------
	.section	.nv.callgraph,"",@"SHT_CUDA_CALLGRAPH"
	.align	4
	.sectionentsize	8
	.align		4
        /*0000*/ 	.word	0x00000000
	.align		4
        /*0004*/ 	.word	0xffffffff
	.align		4
        /*0008*/ 	.word	index@(_Z6kernelv)
	.align		4
        /*000c*/ 	.word	index@(vprintf)
	.align		4
        /*0010*/ 	.word	0x00000000
	.align		4
        /*0014*/ 	.word	0xfffffffe
	.align		4
        /*0018*/ 	.word	0x00000000
	.align		4
        /*001c*/ 	.word	0xfffffffd
	.align		4
        /*0020*/ 	.word	0x00000000
	.align		4
        /*0024*/ 	.word	0xfffffffc


//--------------------- .nv.constant4             --------------------------
	.section	.nv.constant4,"a",@progbits
	.align	8
	.align		8
.nv.constant4:
        /*0000*/ 	.dword	vprintf
	.align		8
        /*0008*/ 	.dword	$str


//--------------------- .text._Z6kernelv          --------------------------
	.section	.text._Z6kernelv,"ax",@progbits
	.align	128
        .global         _Z6kernelv
        .type           _Z6kernelv,@function
        .size           _Z6kernelv,(.L_x_2 - _Z6kernelv)
        .other          _Z6kernelv,@"STO_CUDA_ENTRY STV_DEFAULT"
_Z6kernelv:
.text._Z6kernelv:
[----:B------:R-:W0:Y:S01]  /*0000*/  LDC R1, c[0x0][0x37c] ;  /* 0x0000df00ff017b82 */ /* 0x000e220000000800 */
[----:B------:R-:W-:Y:S01]  /*0010*/  MOV R0, 0x0 ;  /* 0x0000000000007802 */ /* 0x000fe20000000f00 */
[----:B------:R-:W1:Y:S01]  /*0020*/  LDCU.64 UR4, c[0x4][0x8] ;  /* 0x01000100ff0477ac */ /* 0x000e620008000a00 */
[----:B------:R-:W-:-:S05]  /*0030*/  CS2R R6, SRZ ;  /* 0x0000000000067805 */ /* 0x000fca000001ff00 */
[----:B------:R2:W3:Y:S01]  /*0040*/  LDC.64 R2, c[0x4][R0] ;  /* 0x0100000000027b82 */ /* 0x0004e20000000a00 */
[----:B-1----:R-:W-:Y:S02]  /*0050*/  IMAD.U32 R4, RZ, RZ, UR4 ;  /* 0x00000004ff047e24 */ /* 0x002fe4000f8e00ff */
[----:B--2---:R-:W-:-:S07]  /*0060*/  IMAD.U32 R5, RZ, RZ, UR5 ;  /* 0x00000005ff057e24 */ /* 0x004fce000f8e00ff */
[----:B------:R-:W-:-:S07]  /*0070*/  LEPC R20, `(.L_x_0) ;  /* 0x000000001014794e */ /* 0x000fce0000000000 */
[----:B0--3--:R-:W-:Y:S05]  /*0080*/  CALL.ABS.NOINC R2 ;  /* 0x0000000002007343 */ /* 0x009fea0003c00000 */
.L_x_0:
[----:B------:R-:W-:Y:S05]  /*0090*/  EXIT ;  /* 0x000000000000794d */ /* 0x000fea0003800000 */
.L_x_1:
[----:B------:R-:W-:-:S00]  /*00a0*/  BRA `(.L_x_1) ;  /* 0xfffffffc00fc7947 */ /* 0x000fc0000383ffff */
[----:B------:R-:W-:-:S00]  /*00b0*/  NOP ;  /* 0x0000000000007918 */ /* 0x000fc00000000000 */
        /* <DEDUP_REMOVED lines=12> */
.L_x_2:


//--------------------- .nv.global.init           --------------------------
	.section	.nv.global.init,"aw",@progbits
.nv.global.init:
	.type		$str,@object
	.size		$str,(.L_0 - $str)
$str:
        /*0000*/ 	.byte	0x48, 0x65, 0x6c, 0x6c, 0x6f, 0x20, 0x57, 0x6f, 0x72, 0x6c, 0x64, 0x21, 0x0a, 0x00
.L_0:


//--------------------- .nv.shared.reserved.0     --------------------------
	.section	.nv.shared.reserved.0,"aw",@nobits
	.weak		__nv_reservedSMEM_offset_0_alias
	.size		__nv_reservedSMEM_offset_0_alias, 0, 64
	.other		__nv_reservedSMEM_offset_0_alias,@"STO_CUDA_RESERVED_SHARED STV_DEFAULT"
__nv_reservedSMEM_offset_0_alias:
	.zero		0
	.zero		64


//--------------------- .nv.constant0._Z6kernelv  --------------------------
	.section	.nv.constant0._Z6kernelv,"a",@progbits
	.sectionflags	@""
	.align	4
.nv.constant0._Z6kernelv:
	.zero		896


//--------------------- SYMBOLS --------------------------

	.type		.nv.reservedSmem.offset0,@object
	.size		.nv.reservedSmem.offset0,0x4
	.type		vprintf,@function
